	.headerflags	@"EF_CUDA_TEXMODE_UNIFIED EF_CUDA_64BIT_ADDRESS EF_CUDA_ACCELERATORS EF_CUDA_SM90 EF_CUDA_VIRTUAL_SM(EF_CUDA_SM90)"
	.elftype	@"ET_EXEC"


//--------------------- .nv.info                  --------------------------
	.section	.nv.info,"",@"SHT_CUDA_INFO"
	.align	4


	//----- nvinfo : EIATTR_REGCOUNT
	.align		4
        /*0000*/ 	.byte	0x04, 0x2f
        /*0002*/ 	.short	(.L_3 - .L_2)
	.align		4
.L_2:
        /*0004*/ 	.word	index@(triton_per_fused_mean_pow_sqrt_sub_1)
        /*0008*/ 	.word	0x0000000e


	//----- nvinfo : EIATTR_MIN_STACK_SIZE
	.align		4
.L_3:
        /*000c*/ 	.byte	0x04, 0x12
        /*000e*/ 	.short	(.L_5 - .L_4)
	.align		4
.L_4:
        /*0010*/ 	.word	index@(triton_per_fused_mean_pow_sqrt_sub_1)
        /*0014*/ 	.word	0x00000000


	//----- nvinfo : EIATTR_FRAME_SIZE
	.align		4
.L_5:
        /*0018*/ 	.byte	0x04, 0x11
        /*001a*/ 	.short	(.L_7 - .L_6)
	.align		4
.L_6:
        /*001c*/ 	.word	index@(triton_per_fused_mean_pow_sqrt_sub_1)
        /*0020*/ 	.word	0x00000000


	//----- nvinfo : EIATTR_MIN_STACK_SIZE
	.align		4
.L_7:
        /*0024*/ 	.byte	0x04, 0x12
        /*0026*/ 	.short	(.L_9 - .L_8)
	.align		4
.L_8:
        /*0028*/ 	.word	index@(triton_per_fused_mean_pow_sqrt_sub_1)
        /*002c*/ 	.word	0x00000000
.L_9:


//--------------------- .nv.info.triton_per_fused_mean_pow_sqrt_sub_1 --------------------------
	.section	.nv.info.triton_per_fused_mean_pow_sqrt_sub_1,"",@"SHT_CUDA_INFO"
	.sectionflags	@""
	.align	4


	//----- nvinfo : EIATTR_CUDA_API_VERSION
	.align		4
        /*0000*/ 	.byte	0x04, 0x37
        /*0002*/ 	.short	(.L_11 - .L_10)
.L_10:
        /*0004*/ 	.word	0x0000007c


	//----- nvinfo : EIATTR_KPARAM_INFO
	.align		4
.L_11:
        /*0008*/ 	.byte	0x04, 0x17
        /*000a*/ 	.short	(.L_13 - .L_12)
.L_12:
        /*000c*/ 	.word	0x00000000
        /*0010*/ 	.short	0x0004
        /*0012*/ 	.short	0x001c
        /*0014*/ 	.byte	0x00, 0xf0, 0x11, 0x00


	//----- nvinfo : EIATTR_KPARAM_INFO
	.align		4
.L_13:
        /*0018*/ 	.byte	0x04, 0x17
        /*001a*/ 	.short	(.L_15 - .L_14)
.L_14:
        /*001c*/ 	.word	0x00000000
        /*0020*/ 	.short	0x0003
        /*0022*/ 	.short	0x0018
        /*0024*/ 	.byte	0x00, 0xf0, 0x11, 0x00


	//----- nvinfo : EIATTR_KPARAM_INFO
	.align		4
.L_15:
        /*0028*/ 	.byte	0x04, 0x17
        /*002a*/ 	.short	(.L_17 - .L_16)
.L_16:
        /*002c*/ 	.word	0x00000000
        /*0030*/ 	.short	0x0002
        /*0032*/ 	.short	0x0010
        /*0034*/ 	.byte	0x00, 0xf4, 0x21, 0x00


	//----- nvinfo : EIATTR_KPARAM_INFO
	.align		4
.L_17:
        /*0038*/ 	.byte	0x04, 0x17
        /*003a*/ 	.short	(.L_19 - .L_18)
.L_18:
        /*003c*/ 	.word	0x00000000
        /*0040*/ 	.short	0x0001
        /*0042*/ 	.short	0x0008
        /*0044*/ 	.byte	0x00, 0xf4, 0x21, 0x00


	//----- nvinfo : EIATTR_KPARAM_INFO
	.align		4
.L_19:
        /*0048*/ 	.byte	0x04, 0x17
        /*004a*/ 	.short	(.L_21 - .L_20)
.L_20:
        /*004c*/ 	.word	0x00000000
        /*0050*/ 	.short	0x0000
        /*0052*/ 	.short	0x0000
        /*0054*/ 	.byte	0x00, 0xf4, 0x21, 0x00


	//----- nvinfo : EIATTR_SPARSE_MMA_MASK
	.align		4
.L_21:
        /*0058*/ 	.byte	0x03, 0x50
        /*005a*/ 	.short	0x0000


	//----- nvinfo : EIATTR_MAXREG_COUNT
	.align		4
        /*005c*/ 	.byte	0x03, 0x1b
        /*005e*/ 	.short	0x00ff


	//----- nvinfo : EIATTR_COOP_GROUP_MASK_REGIDS
	.align		4
        /*0060*/ 	.byte	0x04, 0x29
        /*0062*/ 	.short	(.L_23 - .L_22)


	//   ....[0]....
.L_22:
        /*0064*/ 	.word	0xffffffff


	//   ....[1]....
        /*0068*/ 	.word	0xffffffff


	//   ....[2]....
        /*006c*/ 	.word	0xffffffff


	//----- nvinfo : EIATTR_COOP_GROUP_INSTR_OFFSETS
	.align		4
.L_23:
        /*0070*/ 	.byte	0x04, 0x28
        /*0072*/ 	.short	(.L_25 - .L_24)


	//   ....[0]....
.L_24:
        /*0074*/ 	.word	0x000001d0


	//   ....[1]....
        /*0078*/ 	.word	0x000001f0


	//   ....[2]....
        /*007c*/ 	.word	0x00000210


	//----- nvinfo : EIATTR_EXIT_INSTR_OFFSETS
	.align		4
.L_25:
        /*0080*/ 	.byte	0x04, 0x1c
        /*0082*/ 	.short	(.L_27 - .L_26)


	//   ....[0]....
.L_26:
        /*0084*/ 	.word	0x000002e0


	//   ....[1]....
        /*0088*/ 	.word	0x00000330


	//----- nvinfo : EIATTR_REQNTID
	.align		4
.L_27:
        /*008c*/ 	.byte	0x04, 0x10
        /*008e*/ 	.short	(.L_29 - .L_28)
.L_28:
        /*0090*/ 	.word	0x00000040
        /*0094*/ 	.word	0x00000001
        /*0098*/ 	.word	0x00000001


	//----- nvinfo : EIATTR_CBANK_PARAM_SIZE
	.align		4
.L_29:
        /*009c*/ 	.byte	0x03, 0x19
        /*009e*/ 	.short	0x0020


	//----- nvinfo : EIATTR_PARAM_CBANK
	.align		4
        /*00a0*/ 	.byte	0x04, 0x0a
        /*00a2*/ 	.short	(.L_31 - .L_30)
	.align		4
.L_30:
        /*00a4*/ 	.word	index@(.nv.constant0.triton_per_fused_mean_pow_sqrt_sub_1)
        /*00a8*/ 	.short	0x0210
        /*00aa*/ 	.short	0x0020


	//----- nvinfo : EIATTR_SW_WAR
	.align		4
.L_31:
        /*00ac*/ 	.byte	0x04, 0x36
        /*00ae*/ 	.short	(.L_33 - .L_32)
.L_32:
        /*00b0*/ 	.word	0x00000008
.L_33:


//--------------------- .nv.callgraph             --------------------------
	.section	.nv.callgraph,"",@"SHT_CUDA_CALLGRAPH"
	.align	4
	.sectionentsize	8
	.align		4
        /*0000*/ 	.word	0x00000000
	.align		4
        /*0004*/ 	.word	0xffffffff
	.align		4
        /*0008*/ 	.word	0x00000000
	.align		4
        /*000c*/ 	.word	0xfffffffe
	.align		4
        /*0010*/ 	.word	0x00000000
	.align		4
        /*0014*/ 	.word	0xfffffffd
	.align		4
        /*0018*/ 	.word	0x00000000
	.align		4
        /*001c*/ 	.word	0xfffffffc


//--------------------- .nv.constant4             --------------------------
	.section	.nv.constant4,"a",@progbits
	.align	8
	.align		8
.nv.constant4:
        /*0000*/ 	.dword	_$_str
	.align		8
        /*0008*/ 	.dword	_$_str_$_2


//--------------------- .text.triton_per_fused_mean_pow_sqrt_sub_1 --------------------------
	.section	.text.triton_per_fused_mean_pow_sqrt_sub_1,"ax",@progbits
	.sectionflags	@"SHF_BARRIERS=1"
	.align	128
        .global         triton_per_fused_mean_pow_sqrt_sub_1
        .type           triton_per_fused_mean_pow_sqrt_sub_1,@function
        .size           triton_per_fused_mean_pow_sqrt_sub_1,(.L_x_1 - triton_per_fused_mean_pow_sqrt_sub_1)
        .other          triton_per_fused_mean_pow_sqrt_sub_1,@"STO_CUDA_ENTRY STV_DEFAULT"
triton_per_fused_mean_pow_sqrt_sub_1:
.text.triton_per_fused_mean_pow_sqrt_sub_1:
[----:B------:R-:W0:Y:S02]  /*0000*/  LDC R1, c[0x0][0x28] ;  /* 0x00000a00ff017b82 */ /* 0x000e240000000800 */
[----:B------:R-:W1:Y:S01]  /*0010*/  S2R R0, SR_TID.X ;  /* 0x0000000000007919 */ /* 0x000e620000002100 */
[----:B------:R-:W2:Y:S01]  /*0020*/  LDC.64 R4, c[0x0][0x218] ;  /* 0x00008600ff047b82 */ /* 0x000ea20000000a00 */
[----:B------:R-:W-:Y:S01]  /*0030*/  ULDC.64 UR6, c[0x0][0x208] ;  /* 0x0000820000067ab9 */ /* 0x000fe20000000a00 */
[----:B------:R-:W3:Y:S06]  /*0040*/  S2R R3, SR_CTAID.X ;  /* 0x0000000000037919 */ /* 0x000eec0000002500 */
[----:B------:R-:W4:Y:S01]  /*0050*/  LDC.64 R6, c[0x0][0x220] ;  /* 0x00008800ff067b82 */ /* 0x000f220000000a00 */
[----:B-1----:R-:W-:Y:S01]  /*0060*/  SHF.R.U32.HI R2, RZ, 0x3, R0 ;  /* 0x00000003ff027819 */ /* 0x002fe20000011600 */
[----:B------:R-:W-:-:S02]  /*0070*/  IMAD.SHL.U32 R9, R0, 0x2, RZ ;  /* 0x0000000200097824 */ /* 0x000fc400078e00ff */
[----:B---3--:R-:W-:Y:S01]  /*0080*/  IMAD.SHL.U32 R3, R3, 0x8, RZ ;  /* 0x0000000803037824 */ /* 0x008fe200078e00ff */
[----:B------:R-:W-:Y:S02]  /*0090*/  SGXT.U32 R2, R2, 0x3 ;  /* 0x000000030202781a */ /* 0x000fe40000000000 */
[----:B------:R-:W-:Y:S02]  /*00a0*/  LOP3.LUT R9, R9, 0xe, RZ, 0xc0, !PT ;  /* 0x0000000e09097812 */ /* 0x000fe400078ec0ff */
[----:B------:R-:W-:-:S03]  /*00b0*/  LOP3.LUT R8, R3, R2, RZ, 0xfc, !PT ;  /* 0x0000000203087212 */ /* 0x000fc600078efcff */
[----:B----4-:R-:W-:Y:S01]  /*00c0*/  IMAD.WIDE.U32 R6, R9, 0x4, R6 ;  /* 0x0000000409067825 */ /* 0x010fe200078e0006 */
[----:B------:R-:W-:-:S03]  /*00d0*/  ISETP.GE.AND P0, PT, R8, 0x10, PT ;  /* 0x000000100800780c */ /* 0x000fc60003f06270 */
[----:B------:R-:W-:Y:S02]  /*00e0*/  IMAD R11, R8, 0x10, R9 ;  /* 0x00000010080b7824 */ /* 0x000fe400078e0209 */
[----:B------:R-:W3:Y:S02]  /*00f0*/  LDG.E.EL.64 R6, desc[UR6][R6.64] ;  /* 0x0000000606067981 */ /* 0x000ee4000c2e1b00 */
[----:B--2---:R-:W-:Y:S01]  /*0100*/  IMAD.WIDE R4, R11, 0x4, R4 ;  /* 0x000000040b047825 */ /* 0x004fe200078e0204 */
[----:B------:R-:W-:-:S06]  /*0110*/  CS2R R10, SRZ ;  /* 0x00000000000a7805 */ /* 0x000fcc000001ff00 */
[----:B------:R-:W2:Y:S01]  /*0120*/  @!P0 LDG.E.64 R10, desc[UR6][R4.64] ;  /* 0x00000006040a8981 */ /* 0x000ea2000c1e1b00 */
[----:B------:R-:W1:Y:S01]  /*0130*/  S2UR UR5, SR_CgaCtaId ;  /* 0x00000000000579c3 */ /* 0x000e620000008800 */
[----:B------:R-:W-:Y:S02]  /*0140*/  UMOV UR4, 0x400 ;  /* 0x0000040000047882 */ /* 0x000fe40000000000 */
[----:B-1----:R-:W-:Y:S01]  /*0150*/  UPRMT UR4, UR5, 0x654, UR4 ;  /* 0x0000065405047896 */ /* 0x002fe20008000004 */
[----:B--2---:R-:W-:Y:S02]  /*0160*/  SEL R8, R11, RZ, !P0 ;  /* 0x000000ff0b087207 */ /* 0x004fe40004000000 */
[----:B------:R-:W-:-:S03]  /*0170*/  SEL R9, R10, RZ, !P0 ;  /* 0x000000ff0a097207 */ /* 0x000fc60004000000 */
[----:B---3--:R-:W-:Y:S02]  /*0180*/  FFMA R8, R7, -0.0625, R8 ;  /* 0xbd80000007087823 */ /* 0x008fe40000000008 */
[----:B------:R-:W-:Y:S02]  /*0190*/  FFMA R9, R6, -0.0625, R9 ;  /* 0xbd80000006097823 */ /* 0x000fe40000000009 */
[----:B------:R-:W-:-:S04]  /*01a0*/  FMUL R8, R8, R8 ;  /* 0x0000000808087220 */ /* 0x000fc80000400000 */
[----:B------:R-:W-:-:S05]  /*01b0*/  FFMA R8, R9, R9, R8 ;  /* 0x0000000909087223 */ /* 0x000fca0000000008 */
[----:B------:R-:W-:-:S05]  /*01c0*/  FSEL R8, R8, RZ, !P0 ;  /* 0x000000ff08087208 */ /* 0x000fca0004000000 */
[----:B------:R-:W1:Y:S02]  /*01d0*/  SHFL.BFLY PT, R9, R8, 0x4, 0x1f ;  /* 0x0c801f0008097f89 */ /* 0x000e6400000e0000 */
[----:B-1----:R-:W-:-:S05]  /*01e0*/  FADD R9, R8, R9 ;  /* 0x0000000908097221 */ /* 0x002fca0000000000 */
[----:B------:R-:W1:Y:S02]  /*01f0*/  SHFL.BFLY PT, R4, R9, 0x2, 0x1f ;  /* 0x0c401f0009047f89 */ /* 0x000e6400000e0000 */
[----:B-1----:R-:W-:-:S05]  /*0200*/  FADD R5, R9, R4 ;  /* 0x0000000409057221 */ /* 0x002fca0000000000 */
[----:B------:R-:W1:Y:S01]  /*0210*/  SHFL.BFLY PT, R6, R5, 0x1, 0x1f ;  /* 0x0c201f0005067f89 */ /* 0x000e6200000e0000 */
[----:B------:R-:W-:Y:S02]  /*0220*/  LEA R7, R2, UR4, 0x2 ;  /* 0x0000000402077c11 */ /* 0x000fe4000f8e10ff */
[----:B------:R-:W-:Y:S01]  /*0230*/  LOP3.LUT R4, R0, 0x7, RZ, 0xc0, !PT ;  /* 0x0000000700047812 */ /* 0x000fe200078ec0ff */
[----:B-1----:R-:W-:-:S05]  /*0240*/  FADD R6, R5, R6 ;  /* 0x0000000605067221 */ /* 0x002fca0000000000 */
[----:B------:R1:W-:Y:S01]  /*0250*/  STS [R7], R6 ;  /* 0x0000000607007388 */ /* 0x0003e20000000800 */
[----:B------:R-:W-:Y:S01]  /*0260*/  LEA R4, R4, UR4, 0x2 ;  /* 0x0000000404047c11 */ /* 0x000fe2000f8e10ff */
[----:B------:R-:W-:Y:S01]  /*0270*/  BAR.SYNC.DEFER_BLOCKING 0x0 ;  /* 0x0000000000007b1d */ /* 0x000fe20000010000 */
[----:B------:R-:W-:Y:S02]  /*0280*/  LOP3.LUT R9, R3, 0x7, R0, 0xf8, !PT ;  /* 0x0000000703097812 */ /* 0x000fe400078ef800 */
[----:B------:R-:W-:-:S05]  /*0290*/  LOP3.LUT P0, RZ, R0, 0x38, RZ, 0xc0, !PT ;  /* 0x0000003800ff7812 */ /* 0x000fca000780c0ff */
[----:B------:R-:W1:Y:S01]  /*02a0*/  LDC.64 R2, c[0x0][0x210] ;  /* 0x00008400ff027b82 */ /* 0x000e620000000a00 */
[----:B------:R-:W-:Y:S01]  /*02b0*/  ISETP.LT.AND P0, PT, R9, 0x10, !P0 ;  /* 0x000000100900780c */ /* 0x000fe20004701270 */
[----:B------:R-:W3:Y:S06]  /*02c0*/  LDS R4, [R4] ;  /* 0x0000000004047984 */ /* 0x000eec0000000800 */
[----:B------:R-:W-:Y:S06]  /*02d0*/  BAR.SYNC.DEFER_BLOCKING 0x0 ;  /* 0x0000000000007b1d */ /* 0x000fec0000010000 */
[----:B-1----:R-:W-:Y:S05]  /*02e0*/  @!P0 EXIT ;  /* 0x000000000000894d */ /* 0x002fea0003800000 */
[----:B---3--:R-:W-:Y:S01]  /*02f0*/  FMUL R4, R4, 0.0625 ;  /* 0x3d80000004047820 */ /* 0x008fe20000400000 */
[----:B------:R-:W-:-:S03]  /*0300*/  IMAD.WIDE R2, R9, 0x4, R2 ;  /* 0x0000000409027825 */ /* 0x000fc600078e0202 */
[----:B------:R-:W0:Y:S02]  /*0310*/  MUFU.SQRT R5, R4 ;  /* 0x0000000400057308 */ /* 0x000e240000002000 */
[----:B0-----:R-:W-:Y:S01]  /*0320*/  STG.E desc[UR6][R2.64], R5 ;  /* 0x0000000502007986 */ /* 0x001fe2000c101906 */
[----:B------:R-:W-:Y:S05]  /*0330*/  EXIT ;  /* 0x000000000000794d */ /* 0x000fea0003800000 */
.L_x_0:
[----:B------:R-:W-:-:S00]  /*0340*/  BRA `(.L_x_0) ;  /* 0xfffffffc00fc7947 */ /* 0x000fc0000383ffff */
[----:B------:R-:W-:-:S00]  /*0350*/  NOP ;  /* 0x0000000000007918 */ /* 0x000fc00000000000 */
        /* <DEDUP_REMOVED lines=10> */
.L_x_1:


//--------------------- .nv.global.init           --------------------------
	.section	.nv.global.init,"aw",@progbits
.nv.global.init:
	.type		_$_str,@object
	.size		_$_str,(_$_str_$_2 - _$_str)
_$_str:
        /*0000*/ 	.byte	0x5f, 0x5f, 0x43, 0x55, 0x44, 0x41, 0x5f, 0x46, 0x54, 0x5a, 0x00
	.type		_$_str_$_2,@object
	.size		_$_str_$_2,(.L_1 - _$_str_$_2)
_$_str_$_2:
        /*000b*/ 	.byte	0x5f, 0x5f, 0x43, 0x55, 0x44, 0x41, 0x5f, 0x50, 0x52, 0x45, 0x43, 0x5f, 0x53, 0x51, 0x52, 0x54
        /*001b*/ 	.byte	0x00
.L_1:


//--------------------- .nv.shared.triton_per_fused_mean_pow_sqrt_sub_1 --------------------------
	.section	.nv.shared.triton_per_fused_mean_pow_sqrt_sub_1,"aw",@nobits
	.sectionflags	@""
	.align	16
	.zero		1024


//--------------------- .nv.constant0.triton_per_fused_mean_pow_sqrt_sub_1 --------------------------
	.section	.nv.constant0.triton_per_fused_mean_pow_sqrt_sub_1,"a",@progbits
	.sectionflags	@""
	.align	4
.nv.constant0.triton_per_fused_mean_pow_sqrt_sub_1:
	.zero		560
